	.headerflags	@"EF_CUDA_TEXMODE_UNIFIED EF_CUDA_64BIT_ADDRESS EF_CUDA_ACCELERATORS EF_CUDA_SM90 EF_CUDA_VIRTUAL_SM(EF_CUDA_SM90)"
	.elftype	@"ET_EXEC"


//--------------------- .nv.info                  --------------------------
	.section	.nv.info,"",@"SHT_CUDA_INFO"
	.align	4


	//----- nvinfo : EIATTR_REGCOUNT
	.align		4
        /*0000*/ 	.byte	0x04, 0x2f
        /*0002*/ 	.short	(.L_1 - .L_0)
	.align		4
.L_0:
        /*0004*/ 	.word	index@(triton_poi_fused_mul_sigmoid_3)
        /*0008*/ 	.word	0x0000000c


	//----- nvinfo : EIATTR_MIN_STACK_SIZE
	.align		4
.L_1:
        /*000c*/ 	.byte	0x04, 0x12
        /*000e*/ 	.short	(.L_3 - .L_2)
	.align		4
.L_2:
        /*0010*/ 	.word	index@(triton_poi_fused_mul_sigmoid_3)
        /*0014*/ 	.word	0x00000000


	//----- nvinfo : EIATTR_FRAME_SIZE
	.align		4
.L_3:
        /*0018*/ 	.byte	0x04, 0x11
        /*001a*/ 	.short	(.L_5 - .L_4)
	.align		4
.L_4:
        /*001c*/ 	.word	index@(triton_poi_fused_mul_sigmoid_3)
        /*0020*/ 	.word	0x00000000


	//----- nvinfo : EIATTR_MIN_STACK_SIZE
	.align		4
.L_5:
        /*0024*/ 	.byte	0x04, 0x12
        /*0026*/ 	.short	(.L_7 - .L_6)
	.align		4
.L_6:
        /*0028*/ 	.word	index@(triton_poi_fused_mul_sigmoid_3)
        /*002c*/ 	.word	0x00000000
.L_7:


//--------------------- .nv.info.triton_poi_fused_mul_sigmoid_3 --------------------------
	.section	.nv.info.triton_poi_fused_mul_sigmoid_3,"",@"SHT_CUDA_INFO"
	.sectionflags	@""
	.align	4


	//----- nvinfo : EIATTR_CUDA_API_VERSION
	.align		4
        /*0000*/ 	.byte	0x04, 0x37
        /*0002*/ 	.short	(.L_9 - .L_8)
.L_8:
        /*0004*/ 	.word	0x0000007c


	//----- nvinfo : EIATTR_KPARAM_INFO
	.align		4
.L_9:
        /*0008*/ 	.byte	0x04, 0x17
        /*000a*/ 	.short	(.L_11 - .L_10)
.L_10:
        /*000c*/ 	.word	0x00000000
        /*0010*/ 	.short	0x0003
        /*0012*/ 	.short	0x0018
        /*0014*/ 	.byte	0x00, 0xf0, 0x11, 0x00


	//----- nvinfo : EIATTR_KPARAM_INFO
	.align		4
.L_11:
        /*0018*/ 	.byte	0x04, 0x17
        /*001a*/ 	.short	(.L_13 - .L_12)
.L_12:
        /*001c*/ 	.word	0x00000000
        /*0020*/ 	.short	0x0002
        /*0022*/ 	.short	0x0010
        /*0024*/ 	.byte	0x00, 0xf4, 0x21, 0x00


	//----- nvinfo : EIATTR_KPARAM_INFO
	.align		4
.L_13:
        /*0028*/ 	.byte	0x04, 0x17
        /*002a*/ 	.short	(.L_15 - .L_14)
.L_14:
        /*002c*/ 	.word	0x00000000
        /*0030*/ 	.short	0x0001
        /*0032*/ 	.short	0x0008
        /*0034*/ 	.byte	0x00, 0xf4, 0x21, 0x00


	//----- nvinfo : EIATTR_KPARAM_INFO
	.align		4
.L_15:
        /*0038*/ 	.byte	0x04, 0x17
        /*003a*/ 	.short	(.L_17 - .L_16)
.L_16:
        /*003c*/ 	.word	0x00000000
        /*0040*/ 	.short	0x0000
        /*0042*/ 	.short	0x0000
        /*0044*/ 	.byte	0x00, 0xf4, 0x21, 0x00


	//----- nvinfo : EIATTR_SPARSE_MMA_MASK
	.align		4
.L_17:
        /*0048*/ 	.byte	0x03, 0x50
        /*004a*/ 	.short	0x0000


	//----- nvinfo : EIATTR_MAXREG_COUNT
	.align		4
        /*004c*/ 	.byte	0x03, 0x1b
        /*004e*/ 	.short	0x00ff


	//----- nvinfo : EIATTR_EXIT_INSTR_OFFSETS
	.align		4
        /*0050*/ 	.byte	0x04, 0x1c
        /*0052*/ 	.short	(.L_19 - .L_18)


	//   ....[0]....
.L_18:
        /*0054*/ 	.word	0x00000230


	//   ....[1]....
        /*0058*/ 	.word	0x00000250


	//----- nvinfo : EIATTR_REQNTID
	.align		4
.L_19:
        /*005c*/ 	.byte	0x04, 0x10
        /*005e*/ 	.short	(.L_21 - .L_20)
.L_20:
        /*0060*/ 	.word	0x00000080
        /*0064*/ 	.word	0x00000001
        /*0068*/ 	.word	0x00000001


	//----- nvinfo : EIATTR_CBANK_PARAM_SIZE
	.align		4
.L_21:
        /*006c*/ 	.byte	0x03, 0x19
        /*006e*/ 	.short	0x001c


	//----- nvinfo : EIATTR_PARAM_CBANK
	.align		4
        /*0070*/ 	.byte	0x04, 0x0a
        /*0072*/ 	.short	(.L_23 - .L_22)
	.align		4
.L_22:
        /*0074*/ 	.word	index@(.nv.constant0.triton_poi_fused_mul_sigmoid_3)
        /*0078*/ 	.short	0x0210
        /*007a*/ 	.short	0x001c


	//----- nvinfo : EIATTR_SW_WAR
	.align		4
.L_23:
        /*007c*/ 	.byte	0x04, 0x36
        /*007e*/ 	.short	(.L_25 - .L_24)
.L_24:
        /*0080*/ 	.word	0x00000008
.L_25:


//--------------------- .nv.callgraph             --------------------------
	.section	.nv.callgraph,"",@"SHT_CUDA_CALLGRAPH"
	.align	4
	.sectionentsize	8
	.align		4
        /*0000*/ 	.word	0x00000000
	.align		4
        /*0004*/ 	.word	0xffffffff
	.align		4
        /*0008*/ 	.word	0x00000000
	.align		4
        /*000c*/ 	.word	0xfffffffe
	.align		4
        /*0010*/ 	.word	0x00000000
	.align		4
        /*0014*/ 	.word	0xfffffffd
	.align		4
        /*0018*/ 	.word	0x00000000
	.align		4
        /*001c*/ 	.word	0xfffffffc


//--------------------- .text.triton_poi_fused_mul_sigmoid_3 --------------------------
	.section	.text.triton_poi_fused_mul_sigmoid_3,"ax",@progbits
	.align	128
        .global         triton_poi_fused_mul_sigmoid_3
        .type           triton_poi_fused_mul_sigmoid_3,@function
        .size           triton_poi_fused_mul_sigmoid_3,(.L_x_1 - triton_poi_fused_mul_sigmoid_3)
        .other          triton_poi_fused_mul_sigmoid_3,@"STO_CUDA_ENTRY STV_DEFAULT"
triton_poi_fused_mul_sigmoid_3:
.text.triton_poi_fused_mul_sigmoid_3:
[----:B------:R-:W0:Y:S02]  /*0000*/  LDC R1, c[0x0][0x28] ;  /* 0x00000a00ff017b82 */ /* 0x000e240000000800 */
[----:B------:R-:W1:Y:S01]  /*0010*/  S2R R0, SR_TID.X ;  /* 0x0000000000007919 */ /* 0x000e620000002100 */
[----:B------:R-:W2:Y:S01]  /*0020*/  LDC.64 R4, c[0x0][0x218] ;  /* 0x00008600ff047b82 */ /* 0x000ea20000000a00 */
[----:B------:R-:W-:Y:S01]  /*0030*/  HFMA2.MMA R6, -RZ, RZ, 0, 0 ;  /* 0x00000000ff067435 */ /* 0x000fe200000001ff */
[----:B------:R-:W-:Y:S01]  /*0040*/  ULDC.64 UR4, c[0x0][0x208] ;  /* 0x0000820000047ab9 */ /* 0x000fe20000000a00 */
[----:B------:R-:W3:Y:S01]  /*0050*/  S2R R7, SR_CTAID.X ;  /* 0x0000000000077919 */ /* 0x000ee20000002500 */
[----:B-1----:R-:W-:Y:S02]  /*0060*/  LOP3.LUT R0, R0, 0x7f, RZ, 0xc0, !PT ;  /* 0x0000007f00007812 */ /* 0x002fe400078ec0ff */
[----:B---3--:R-:W-:Y:S02]  /*0070*/  SHF.R.S32.HI R2, RZ, 0x18, R7 ;  /* 0x00000018ff027819 */ /* 0x008fe40000011407 */
[----:B------:R-:W-:Y:S02]  /*0080*/  LEA R7, R7, R0, 0x7 ;  /* 0x0000000007077211 */ /* 0x000fe400078e38ff */
[----:B------:R-:W-:-:S02]  /*0090*/  SGXT R0, R2, 0x1 ;  /* 0x000000010200781a */ /* 0x000fc40000000200 */
[----:B------:R-:W-:Y:S02]  /*00a0*/  ISETP.GE.AND P0, PT, R7, 0x100, PT ;  /* 0x000001000700780c */ /* 0x000fe40003f06270 */
[----:B------:R-:W-:-:S04]  /*00b0*/  LEA.HI R0, R0, R7, RZ, 0x6 ;  /* 0x0000000700007211 */ /* 0x000fc800078f30ff */
[----:B------:R-:W-:-:S05]  /*00c0*/  SHF.R.S32.HI R3, RZ, 0x6, R0 ;  /* 0x00000006ff037819 */ /* 0x000fca0000011400 */
[----:B--2---:R-:W-:Y:S02]  /*00d0*/  IMAD.WIDE R4, R3, 0x4, R4 ;  /* 0x0000000403047825 */ /* 0x004fe400078e0204 */
[----:B------:R-:W1:Y:S03]  /*00e0*/  LDC.64 R2, c[0x0][0x210] ;  /* 0x00008400ff027b82 */ /* 0x000e660000000a00 */
[----:B------:R2:W3:Y:S01]  /*00f0*/  @!P0 LDG.E.EL R6, desc[UR4][R4.64] ;  /* 0x0000000404068981 */ /* 0x0004e2000c2e1900 */
[----:B------:R-:W-:-:S04]  /*0100*/  MOV R0, RZ ;  /* 0x000000ff00007202 */ /* 0x000fc80000000f00 */
[----:B--2---:R-:W2:Y:S01]  /*0110*/  LDC.64 R4, c[0x0][0x220] ;  /* 0x00008800ff047b82 */ /* 0x004ea20000000a00 */
[----:B-1----:R-:W-:-:S05]  /*0120*/  IMAD.WIDE R2, R7, 0x4, R2 ;  /* 0x0000000407027825 */ /* 0x002fca00078e0202 */
[----:B------:R1:W4:Y:S02]  /*0130*/  @!P0 LDG.E R0, desc[UR4][R2.64] ;  /* 0x0000000402008981 */ /* 0x000324000c1e1900 */
[----:B-1----:R-:W-:Y:S01]  /*0140*/  HFMA2.MMA R3, -RZ, RZ, 1.625, 0 ;  /* 0x3e800000ff037435 */ /* 0x002fe200000001ff */
[----:B---3--:R-:W-:-:S04]  /*0150*/  FADD R6, RZ, -R6 ;  /* 0x80000006ff067221 */ /* 0x008fc80000000000 */
[----:B------:R-:W-:-:S05]  /*0160*/  FMUL R6, R6, 1.4426950216293334961 ;  /* 0x3fb8aa3b06067820 */ /* 0x000fca0000400000 */
[----:B------:R-:W-:-:S13]  /*0170*/  FSETP.GEU.AND P1, PT, R6, -126, PT ;  /* 0xc2fc00000600780b */ /* 0x000fda0003f2e000 */
[----:B------:R-:W-:-:S04]  /*0180*/  @!P1 FMUL R6, R6, 0.5 ;  /* 0x3f00000006069820 */ /* 0x000fc80000400000 */
[----:B------:R-:W1:Y:S02]  /*0190*/  MUFU.EX2 R8, R6 ;  /* 0x0000000600087308 */ /* 0x000e640000000800 */
[----:B-1----:R-:W-:-:S04]  /*01a0*/  @!P1 FMUL R8, R8, R8 ;  /* 0x0000000808089220 */ /* 0x002fc80000400000 */
[----:B------:R-:W-:-:S05]  /*01b0*/  FADD R8, R8, 1 ;  /* 0x3f80000008087421 */ /* 0x000fca0000000000 */
[----:B------:R-:W-:-:S04]  /*01c0*/  FSETP.GT.AND P1, PT, R8, 8.50705917302346158658e+37, PT ;  /* 0x7e8000000800780b */ /* 0x000fc80003f24000 */
[----:B------:R-:W-:-:S09]  /*01d0*/  FSEL R3, R3, 1, P1 ;  /* 0x3f80000003037808 */ /* 0x000fd20000800000 */
[----:B------:R-:W-:-:S06]  /*01e0*/  @P1 FMUL R8, R8, 0.25 ;  /* 0x3e80000008081820 */ /* 0x000fcc0000400000 */
[----:B------:R-:W1:Y:S02]  /*01f0*/  MUFU.RCP R8, R8 ;  /* 0x0000000800087308 */ /* 0x000e640000001000 */
[----:B-1----:R-:W-:Y:S01]  /*0200*/  FMUL R9, R8, R3 ;  /* 0x0000000308097220 */ /* 0x002fe20000400000 */
[----:B--2---:R-:W-:-:S04]  /*0210*/  IMAD.WIDE R2, R7, 0x4, R4 ;  /* 0x0000000407027825 */ /* 0x004fc800078e0204 */
[----:B----4-:R-:W-:Y:S01]  /*0220*/  FMUL R9, R9, R0 ;  /* 0x0000000009097220 */ /* 0x010fe20000400000 */
[----:B------:R-:W-:Y:S06]  /*0230*/  @P0 EXIT ;  /* 0x000000000000094d */ /* 0x000fec0003800000 */
[----:B------:R-:W-:Y:S01]  /*0240*/  STG.E desc[UR4][R2.64], R9 ;  /* 0x0000000902007986 */ /* 0x000fe2000c101904 */
[----:B------:R-:W-:Y:S05]  /*0250*/  EXIT ;  /* 0x000000000000794d */ /* 0x000fea0003800000 */
.L_x_0:
[----:B------:R-:W-:-:S00]  /*0260*/  BRA `(.L_x_0) ;  /* 0xfffffffc00fc7947 */ /* 0x000fc0000383ffff */
[----:B------:R-:W-:-:S00]  /*0270*/  NOP ;  /* 0x0000000000007918 */ /* 0x000fc00000000000 */
        /* <DEDUP_REMOVED lines=8> */
.L_x_1:


//--------------------- .nv.constant0.triton_poi_fused_mul_sigmoid_3 --------------------------
	.section	.nv.constant0.triton_poi_fused_mul_sigmoid_3,"a",@progbits
	.sectionflags	@""
	.align	4
.nv.constant0.triton_poi_fused_mul_sigmoid_3:
	.zero		556
